//
// Generated by NVIDIA NVVM Compiler
//
// Compiler Build ID: CL-36424714
// Cuda compilation tools, release 13.0, V13.0.88
// Based on NVVM 20.0.0
//

.version 9.0
.target sm_100
.address_size 64

	// .globl	_Z32rope_apply_half2_kernel_fixed_v1PK7__half2S1_S1_PS_iiii

.visible .entry _Z32rope_apply_half2_kernel_fixed_v1PK7__half2S1_S1_PS_iiii(
	.param .u64 .ptr .align 1 _Z32rope_apply_half2_kernel_fixed_v1PK7__half2S1_S1_PS_iiii_param_0,
	.param .u64 .ptr .align 1 _Z32rope_apply_half2_kernel_fixed_v1PK7__half2S1_S1_PS_iiii_param_1,
	.param .u64 .ptr .align 1 _Z32rope_apply_half2_kernel_fixed_v1PK7__half2S1_S1_PS_iiii_param_2,
	.param .u64 .ptr .align 1 _Z32rope_apply_half2_kernel_fixed_v1PK7__half2S1_S1_PS_iiii_param_3,
	.param .u32 _Z32rope_apply_half2_kernel_fixed_v1PK7__half2S1_S1_PS_iiii_param_4,
	.param .u32 _Z32rope_apply_half2_kernel_fixed_v1PK7__half2S1_S1_PS_iiii_param_5,
	.param .u32 _Z32rope_apply_half2_kernel_fixed_v1PK7__half2S1_S1_PS_iiii_param_6,
	.param .u32 _Z32rope_apply_half2_kernel_fixed_v1PK7__half2S1_S1_PS_iiii_param_7
)
{
	.reg .pred 	%p<4>;
	.reg .b16 	%rs<37>;
	.reg .b32 	%r<27>;
	.reg .b64 	%rd<18>;

	ld.param.u64 	%rd1, [_Z32rope_apply_half2_kernel_fixed_v1PK7__half2S1_S1_PS_iiii_param_0];
	ld.param.u64 	%rd2, [_Z32rope_apply_half2_kernel_fixed_v1PK7__half2S1_S1_PS_iiii_param_1];
	ld.param.u64 	%rd3, [_Z32rope_apply_half2_kernel_fixed_v1PK7__half2S1_S1_PS_iiii_param_2];
	ld.param.u64 	%rd4, [_Z32rope_apply_half2_kernel_fixed_v1PK7__half2S1_S1_PS_iiii_param_3];
	ld.param.u32 	%r4, [_Z32rope_apply_half2_kernel_fixed_v1PK7__half2S1_S1_PS_iiii_param_4];
	ld.param.u32 	%r5, [_Z32rope_apply_half2_kernel_fixed_v1PK7__half2S1_S1_PS_iiii_param_5];
	ld.param.u32 	%r2, [_Z32rope_apply_half2_kernel_fixed_v1PK7__half2S1_S1_PS_iiii_param_6];
	ld.param.u32 	%r3, [_Z32rope_apply_half2_kernel_fixed_v1PK7__half2S1_S1_PS_iiii_param_7];
	mov.u32 	%r6, %ctaid.x;
	mov.u32 	%r7, %ntid.x;
	mov.u32 	%r8, %tid.x;
	mad.lo.s32 	%r1, %r6, %r7, %r8;
	mul.lo.s32 	%r9, %r5, %r4;
	mul.lo.s32 	%r10, %r9, %r2;
	mul.lo.s32 	%r11, %r10, %r3;
	setp.ge.s32 	%p1, %r1, %r11;
	@%p1 bra 	$L__BB0_4;
	cvta.to.global.u64 	%rd5, %rd1;
	cvta.to.global.u64 	%rd6, %rd2;
	cvta.to.global.u64 	%rd7, %rd3;
	div.s32 	%r12, %r1, %r3;
	mul.lo.s32 	%r13, %r12, %r3;
	sub.s32 	%r14, %r1, %r13;
	rem.s32 	%r15, %r12, %r2;
	mul.wide.s32 	%rd8, %r1, 4;
	add.s64 	%rd9, %rd5, %rd8;
	ld.global.nc.u32 	%r16, [%rd9];
	mov.b32 	{%rs2, %rs1}, %r16;
	shr.u32 	%r17, %r3, 31;
	add.s32 	%r18, %r3, %r17;
	shr.s32 	%r19, %r18, 1;
	neg.s32 	%r20, %r19;
	setp.ge.s32 	%p2, %r14, %r19;
	setp.lt.s32 	%p3, %r14, %r19;
	selp.b32 	%r21, %r19, %r20, %p3;
	mul.wide.s32 	%rd10, %r21, 4;
	add.s64 	%rd11, %rd9, %rd10;
	ld.global.nc.u32 	%r22, [%rd11];
	mov.b32 	{%rs35, %rs36}, %r22;
	mad.lo.s32 	%r23, %r15, %r3, %r14;
	mul.wide.s32 	%rd12, %r23, 4;
	add.s64 	%rd13, %rd6, %rd12;
	ld.global.nc.u32 	%r24, [%rd13];
	mov.b32 	{%rs6, %rs5}, %r24;
	add.s64 	%rd14, %rd7, %rd12;
	ld.global.nc.u32 	%r25, [%rd14];
	mov.b32 	{%rs8, %rs7}, %r25;
	@%p2 bra 	$L__BB0_3;
	// begin inline asm
	{neg.f16 %rs35,%rs35;
}
	// end inline asm
	// begin inline asm
	{neg.f16 %rs36,%rs36;
}
	// end inline asm
$L__BB0_3:
	// begin inline asm
	{mul.f16 %rs17,%rs2,%rs6;
}
	// end inline asm
	// begin inline asm
	{mul.f16 %rs20,%rs35,%rs8;
}
	// end inline asm
	// begin inline asm
	{add.f16 %rs23,%rs17,%rs20;
}
	// end inline asm
	// begin inline asm
	{mul.f16 %rs26,%rs1,%rs5;
}
	// end inline asm
	// begin inline asm
	{mul.f16 %rs29,%rs36,%rs7;
}
	// end inline asm
	// begin inline asm
	{add.f16 %rs32,%rs26,%rs29;
}
	// end inline asm
	cvta.to.global.u64 	%rd15, %rd4;
	add.s64 	%rd17, %rd15, %rd8;
	mov.b32 	%r26, {%rs23, %rs32};
	st.global.u32 	[%rd17], %r26;
$L__BB0_4:
	ret;

}
	// .globl	_Z23rope_apply_half2_kernelPK7__half2S1_S1_PS_iiii
.visible .entry _Z23rope_apply_half2_kernelPK7__half2S1_S1_PS_iiii(
	.param .u64 .ptr .align 1 _Z23rope_apply_half2_kernelPK7__half2S1_S1_PS_iiii_param_0,
	.param .u64 .ptr .align 1 _Z23rope_apply_half2_kernelPK7__half2S1_S1_PS_iiii_param_1,
	.param .u64 .ptr .align 1 _Z23rope_apply_half2_kernelPK7__half2S1_S1_PS_iiii_param_2,
	.param .u64 .ptr .align 1 _Z23rope_apply_half2_kernelPK7__half2S1_S1_PS_iiii_param_3,
	.param .u32 _Z23rope_apply_half2_kernelPK7__half2S1_S1_PS_iiii_param_4,
	.param .u32 _Z23rope_apply_half2_kernelPK7__half2S1_S1_PS_iiii_param_5,
	.param .u32 _Z23rope_apply_half2_kernelPK7__half2S1_S1_PS_iiii_param_6,
	.param .u32 _Z23rope_apply_half2_kernelPK7__half2S1_S1_PS_iiii_param_7
)
{
	.reg .pred 	%p<4>;
	.reg .b16 	%rs<37>;
	.reg .b32 	%r<27>;
	.reg .b64 	%rd<18>;

	ld.param.u64 	%rd1, [_Z23rope_apply_half2_kernelPK7__half2S1_S1_PS_iiii_param_0];
	ld.param.u64 	%rd2, [_Z23rope_apply_half2_kernelPK7__half2S1_S1_PS_iiii_param_1];
	ld.param.u64 	%rd3, [_Z23rope_apply_half2_kernelPK7__half2S1_S1_PS_iiii_param_2];
	ld.param.u64 	%rd4, [_Z23rope_apply_half2_kernelPK7__half2S1_S1_PS_iiii_param_3];
	ld.param.u32 	%r4, [_Z23rope_apply_half2_kernelPK7__half2S1_S1_PS_iiii_param_4];
	ld.param.u32 	%r5, [_Z23rope_apply_half2_kernelPK7__half2S1_S1_PS_iiii_param_5];
	ld.param.u32 	%r2, [_Z23rope_apply_half2_kernelPK7__half2S1_S1_PS_iiii_param_6];
	ld.param.u32 	%r3, [_Z23rope_apply_half2_kernelPK7__half2S1_S1_PS_iiii_param_7];
	mov.u32 	%r6, %ctaid.x;
	mov.u32 	%r7, %ntid.x;
	mov.u32 	%r8, %tid.x;
	mad.lo.s32 	%r1, %r6, %r7, %r8;
	mul.lo.s32 	%r9, %r5, %r4;
	mul.lo.s32 	%r10, %r9, %r2;
	mul.lo.s32 	%r11, %r10, %r3;
	setp.ge.s32 	%p1, %r1, %r11;
	@%p1 bra 	$L__BB1_4;
	cvta.to.global.u64 	%rd5, %rd1;
	cvta.to.global.u64 	%rd6, %rd2;
	cvta.to.global.u64 	%rd7, %rd3;
	div.s32 	%r12, %r1, %r3;
	mul.lo.s32 	%r13, %r12, %r3;
	sub.s32 	%r14, %r1, %r13;
	rem.s32 	%r15, %r12, %r2;
	mul.wide.s32 	%rd8, %r1, 4;
	add.s64 	%rd9, %rd5, %rd8;
	ld.global.nc.u32 	%r16, [%rd9];
	mov.b32 	{%rs2, %rs1}, %r16;
	shr.u32 	%r17, %r3, 31;
	add.s32 	%r18, %r3, %r17;
	shr.s32 	%r19, %r18, 1;
	neg.s32 	%r20, %r19;
	setp.ge.s32 	%p2, %r14, %r19;
	setp.lt.s32 	%p3, %r14, %r19;
	selp.b32 	%r21, %r19, %r20, %p3;
	mul.wide.s32 	%rd10, %r21, 4;
	add.s64 	%rd11, %rd9, %rd10;
	ld.global.nc.u32 	%r22, [%rd11];
	mov.b32 	{%rs35, %rs36}, %r22;
	mad.lo.s32 	%r23, %r15, %r3, %r14;
	mul.wide.s32 	%rd12, %r23, 4;
	add.s64 	%rd13, %rd6, %rd12;
	ld.global.nc.u32 	%r24, [%rd13];
	mov.b32 	{%rs6, %rs5}, %r24;
	add.s64 	%rd14, %rd7, %rd12;
	ld.global.nc.u32 	%r25, [%rd14];
	mov.b32 	{%rs8, %rs7}, %r25;
	@%p2 bra 	$L__BB1_3;
	// begin inline asm
	{neg.f16 %rs35,%rs35;
}
	// end inline asm
	// begin inline asm
	{neg.f16 %rs36,%rs36;
}
	// end inline asm
$L__BB1_3:
	// begin inline asm
	{mul.f16 %rs17,%rs2,%rs6;
}
	// end inline asm
	// begin inline asm
	{mul.f16 %rs20,%rs35,%rs8;
}
	// end inline asm
	// begin inline asm
	{add.f16 %rs23,%rs17,%rs20;
}
	// end inline asm
	// begin inline asm
	{mul.f16 %rs26,%rs1,%rs5;
}
	// end inline asm
	// begin inline asm
	{mul.f16 %rs29,%rs36,%rs7;
}
	// end inline asm
	// begin inline asm
	{add.f16 %rs32,%rs26,%rs29;
}
	// end inline asm
	cvta.to.global.u64 	%rd15, %rd4;
	add.s64 	%rd17, %rd15, %rd8;
	mov.b32 	%r26, {%rs23, %rs32};
	st.global.u32 	[%rd17], %r26;
$L__BB1_4:
	ret;

}


// ===== COMPILED SASS (sm_100) =====

	.target	sm_100

	.elftype	@"ET_EXEC"


//--------------------- .note.nv.tkinfo           --------------------------
	.section	.note.nv.tkinfo,"",@"SHT_NOTE"
	.sectionflags	@"SHF_NOTE_NV_TKINFO"
	.tkinfo
        /*0018*/ 	.word	0x00000002
        /*0030*/ 	.string	""
        /*0030*/ 	.string	"ptxas"
        /*0030*/ 	.string	"Cuda compilation tools, release 13.0, V13.0.88"
        /*0030*/ 	.string	"Build cuda_13.0.r13.0/compiler.36424714_0"
        /*0030*/ 	.string	"-arch sm_100 -m 64 "



//--------------------- .note.nv.cuinfo           --------------------------
	.section	.note.nv.cuinfo,"",@"SHT_NOTE"
	.sectionflags	@"SHF_NOTE_NV_CUINFO"
        /*0018*/ 	.short	0x0002
        /*001a*/ 	.short	0x0064
        /*001c*/ 	.short	0x0082
	.zero		2


//--------------------- .nv.info                  --------------------------
	.section	.nv.info,"",@"SHT_CUDA_INFO"
	.align	4


	//----- nvinfo : EIATTR_REGCOUNT
	.align		4
        /*0000*/ 	.byte	0x04, 0x2f
        /*0002*/ 	.short	(.L_1 - .L_0)
	.align		4
.L_0:
        /*0004*/ 	.word	index@(_Z32rope_apply_half2_kernel_fixed_v1PK7__half2S1_S1_PS_iiii)
        /*0008*/ 	.word	0x00000012


	//----- nvinfo : EIATTR_FRAME_SIZE
	.align		4
.L_1:
        /*000c*/ 	.byte	0x04, 0x11
        /*000e*/ 	.short	(.L_3 - .L_2)
	.align		4
.L_2:
        /*0010*/ 	.word	index@(_Z32rope_apply_half2_kernel_fixed_v1PK7__half2S1_S1_PS_iiii)
        /*0014*/ 	.word	0x00000000


	//----- nvinfo : EIATTR_REGCOUNT
	.align		4
.L_3:
        /*0018*/ 	.byte	0x04, 0x2f
        /*001a*/ 	.short	(.L_5 - .L_4)
	.align		4
.L_4:
        /*001c*/ 	.word	index@(_Z23rope_apply_half2_kernelPK7__half2S1_S1_PS_iiii)
        /*0020*/ 	.word	0x00000012


	//----- nvinfo : EIATTR_FRAME_SIZE
	.align		4
.L_5:
        /*0024*/ 	.byte	0x04, 0x11
        /*0026*/ 	.short	(.L_7 - .L_6)
	.align		4
.L_6:
        /*0028*/ 	.word	index@(_Z23rope_apply_half2_kernelPK7__half2S1_S1_PS_iiii)
        /*002c*/ 	.word	0x00000000


	//----- nvinfo : EIATTR_MIN_STACK_SIZE
	.align		4
.L_7:
        /*0030*/ 	.byte	0x04, 0x12
        /*0032*/ 	.short	(.L_9 - .L_8)
	.align		4
.L_8:
        /*0034*/ 	.word	index@(_Z23rope_apply_half2_kernelPK7__half2S1_S1_PS_iiii)
        /*0038*/ 	.word	0x00000000


	//----- nvinfo : EIATTR_MIN_STACK_SIZE
	.align		4
.L_9:
        /*003c*/ 	.byte	0x04, 0x12
        /*003e*/ 	.short	(.L_11 - .L_10)
	.align		4
.L_10:
        /*0040*/ 	.word	index@(_Z32rope_apply_half2_kernel_fixed_v1PK7__half2S1_S1_PS_iiii)
        /*0044*/ 	.word	0x00000000
.L_11:


//--------------------- .nv.compat                --------------------------
	.section	.nv.compat,"",@"SHT_CUDA_COMPAT_INFO"
	.align	4
        /*0000*/ 	.byte	0x02, 0x09, 0x00, 0x00, 0x02, 0x02, 0x01, 0x00, 0x02, 0x05, 0x05, 0x00, 0x03, 0x07, 0x01, 0x01
        /*0010*/ 	.byte	0x02, 0x03, 0x00, 0x00, 0x02, 0x06, 0x01, 0x00, 0x04, 0x0b, 0x08, 0x00, 0x09, 0x00, 0x00, 0x00
        /*0020*/ 	.byte	0x00, 0x00, 0x00, 0x00


//--------------------- .nv.info._Z23rope_apply_half2_kernelPK7__half2S1_S1_PS_iiii --------------------------
	.section	.nv.info._Z23rope_apply_half2_kernelPK7__half2S1_S1_PS_iiii,"",@"SHT_CUDA_INFO"
	.sectionflags	@""
	.align	4


	//----- nvinfo : EIATTR_CUDA_API_VERSION
	.align		4
        /*0000*/ 	.byte	0x04, 0x37
        /*0002*/ 	.short	(.L_13 - .L_12)
.L_12:
        /*0004*/ 	.word	0x00000082


	//----- nvinfo : EIATTR_KPARAM_INFO
	.align		4
.L_13:
        /*0008*/ 	.byte	0x04, 0x17
        /*000a*/ 	.short	(.L_15 - .L_14)
.L_14:
        /*000c*/ 	.word	0x00000000
        /*0010*/ 	.short	0x0007
        /*0012*/ 	.short	0x002c
        /*0014*/ 	.byte	0x00, 0xf0, 0x11, 0x00


	//----- nvinfo : EIATTR_KPARAM_INFO
	.align		4
.L_15:
        /*0018*/ 	.byte	0x04, 0x17
        /*001a*/ 	.short	(.L_17 - .L_16)
.L_16:
        /*001c*/ 	.word	0x00000000
        /*0020*/ 	.short	0x0006
        /*0022*/ 	.short	0x0028
        /*0024*/ 	.byte	0x00, 0xf0, 0x11, 0x00


	//----- nvinfo : EIATTR_KPARAM_INFO
	.align		4
.L_17:
        /*0028*/ 	.byte	0x04, 0x17
        /*002a*/ 	.short	(.L_19 - .L_18)
.L_18:
        /*002c*/ 	.word	0x00000000
        /*0030*/ 	.short	0x0005
        /*0032*/ 	.short	0x0024
        /*0034*/ 	.byte	0x00, 0xf0, 0x11, 0x00


	//----- nvinfo : EIATTR_KPARAM_INFO
	.align		4
.L_19:
        /*0038*/ 	.byte	0x04, 0x17
        /*003a*/ 	.short	(.L_21 - .L_20)
.L_20:
        /*003c*/ 	.word	0x00000000
        /*0040*/ 	.short	0x0004
        /*0042*/ 	.short	0x0020
        /*0044*/ 	.byte	0x00, 0xf0, 0x11, 0x00


	//----- nvinfo : EIATTR_KPARAM_INFO
	.align		4
.L_21:
        /*0048*/ 	.byte	0x04, 0x17
        /*004a*/ 	.short	(.L_23 - .L_22)
.L_22:
        /*004c*/ 	.word	0x00000000
        /*0050*/ 	.short	0x0003
        /*0052*/ 	.short	0x0018
        /*0054*/ 	.byte	0x00, 0xf5, 0x21, 0x00


	//----- nvinfo : EIATTR_KPARAM_INFO
	.align		4
.L_23:
        /*0058*/ 	.byte	0x04, 0x17
        /*005a*/ 	.short	(.L_25 - .L_24)
.L_24:
        /*005c*/ 	.word	0x00000000
        /*0060*/ 	.short	0x0002
        /*0062*/ 	.short	0x0010
        /*0064*/ 	.byte	0x00, 0xf5, 0x21, 0x00


	//----- nvinfo : EIATTR_KPARAM_INFO
	.align		4
.L_25:
        /*0068*/ 	.byte	0x04, 0x17
        /*006a*/ 	.short	(.L_27 - .L_26)
.L_26:
        /*006c*/ 	.word	0x00000000
        /*0070*/ 	.short	0x0001
        /*0072*/ 	.short	0x0008
        /*0074*/ 	.byte	0x00, 0xf5, 0x21, 0x00


	//----- nvinfo : EIATTR_KPARAM_INFO
	.align		4
.L_27:
        /*0078*/ 	.byte	0x04, 0x17
        /*007a*/ 	.short	(.L_29 - .L_28)
.L_28:
        /*007c*/ 	.word	0x00000000
        /*0080*/ 	.short	0x0000
        /*0082*/ 	.short	0x0000
        /*0084*/ 	.byte	0x00, 0xf5, 0x21, 0x00


	//----- nvinfo : EIATTR_SPARSE_MMA_MASK
	.align		4
.L_29:
        /*0088*/ 	.byte	0x03, 0x50
        /*008a*/ 	.short	0x0000


	//----- nvinfo : EIATTR_MAXREG_COUNT
	.align		4
        /*008c*/ 	.byte	0x03, 0x1b
        /*008e*/ 	.short	0x00ff


	//----- nvinfo : EIATTR_MERCURY_ISA_VERSION
	.align		4
        /*0090*/ 	.byte	0x03, 0x5f
        /*0092*/ 	.short	0x0101


	//----- nvinfo : EIATTR_VRC_CTA_INIT_COUNT
	.align		4
        /*0094*/ 	.byte	0x02, 0x4a
	.zero		1
	.zero		1


	//----- nvinfo : EIATTR_EXIT_INSTR_OFFSETS
	.align		4
        /*0098*/ 	.byte	0x04, 0x1c
        /*009a*/ 	.short	(.L_31 - .L_30)


	//   ....[0]....
.L_30:
        /*009c*/ 	.word	0x000000b0


	//   ....[1]....
        /*00a0*/ 	.word	0x000005b0


	//----- nvinfo : EIATTR_CBANK_PARAM_SIZE
	.align		4
.L_31:
        /*00a4*/ 	.byte	0x03, 0x19
        /*00a6*/ 	.short	0x0030


	//----- nvinfo : EIATTR_PARAM_CBANK
	.align		4
        /*00a8*/ 	.byte	0x04, 0x0a
        /*00aa*/ 	.short	(.L_33 - .L_32)
	.align		4
.L_32:
        /*00ac*/ 	.word	index@(.nv.constant0._Z23rope_apply_half2_kernelPK7__half2S1_S1_PS_iiii)
        /*00b0*/ 	.short	0x0380
        /*00b2*/ 	.short	0x0030


	//----- nvinfo : EIATTR_SW_WAR
	.align		4
.L_33:
        /*00b4*/ 	.byte	0x04, 0x36
        /*00b6*/ 	.short	(.L_35 - .L_34)
.L_34:
        /*00b8*/ 	.word	0x00000008
.L_35:


//--------------------- .nv.info._Z32rope_apply_half2_kernel_fixed_v1PK7__half2S1_S1_PS_iiii --------------------------
	.section	.nv.info._Z32rope_apply_half2_kernel_fixed_v1PK7__half2S1_S1_PS_iiii,"",@"SHT_CUDA_INFO"
	.sectionflags	@""
	.align	4


	//----- nvinfo : EIATTR_CUDA_API_VERSION
	.align		4
        /*0000*/ 	.byte	0x04, 0x37
        /*0002*/ 	.short	(.L_37 - .L_36)
.L_36:
        /*0004*/ 	.word	0x00000082


	//----- nvinfo : EIATTR_KPARAM_INFO
	.align		4
.L_37:
        /*0008*/ 	.byte	0x04, 0x17
        /*000a*/ 	.short	(.L_39 - .L_38)
.L_38:
        /*000c*/ 	.word	0x00000000
        /*0010*/ 	.short	0x0007
        /*0012*/ 	.short	0x002c
        /*0014*/ 	.byte	0x00, 0xf0, 0x11, 0x00


	//----- nvinfo : EIATTR_KPARAM_INFO
	.align		4
.L_39:
        /*0018*/ 	.byte	0x04, 0x17
        /*001a*/ 	.short	(.L_41 - .L_40)
.L_40:
        /*001c*/ 	.word	0x00000000
        /*0020*/ 	.short	0x0006
        /*0022*/ 	.short	0x0028
        /*0024*/ 	.byte	0x00, 0xf0, 0x11, 0x00


	//----- nvinfo : EIATTR_KPARAM_INFO
	.align		4
.L_41:
        /*0028*/ 	.byte	0x04, 0x17
        /*002a*/ 	.short	(.L_43 - .L_42)
.L_42:
        /*002c*/ 	.word	0x00000000
        /*0030*/ 	.short	0x0005
        /*0032*/ 	.short	0x0024
        /*0034*/ 	.byte	0x00, 0xf0, 0x11, 0x00


	//----- nvinfo : EIATTR_KPARAM_INFO
	.align		4
.L_43:
        /*0038*/ 	.byte	0x04, 0x17
        /*003a*/ 	.short	(.L_45 - .L_44)
.L_44:
        /*003c*/ 	.word	0x00000000
        /*0040*/ 	.short	0x0004
        /*0042*/ 	.short	0x0020
        /*0044*/ 	.byte	0x00, 0xf0, 0x11, 0x00


	//----- nvinfo : EIATTR_KPARAM_INFO
	.align		4
.L_45:
        /*0048*/ 	.byte	0x04, 0x17
        /*004a*/ 	.short	(.L_47 - .L_46)
.L_46:
        /*004c*/ 	.word	0x00000000
        /*0050*/ 	.short	0x0003
        /*0052*/ 	.short	0x0018
        /*0054*/ 	.byte	0x00, 0xf5, 0x21, 0x00


	//----- nvinfo : EIATTR_KPARAM_INFO
	.align		4
.L_47:
        /*0058*/ 	.byte	0x04, 0x17
        /*005a*/ 	.short	(.L_49 - .L_48)
.L_48:
        /*005c*/ 	.word	0x00000000
        /*0060*/ 	.short	0x0002
        /*0062*/ 	.short	0x0010
        /*0064*/ 	.byte	0x00, 0xf5, 0x21, 0x00


	//----- nvinfo : EIATTR_KPARAM_INFO
	.align		4
.L_49:
        /*0068*/ 	.byte	0x04, 0x17
        /*006a*/ 	.short	(.L_51 - .L_50)
.L_50:
        /*006c*/ 	.word	0x00000000
        /*0070*/ 	.short	0x0001
        /*0072*/ 	.short	0x0008
        /*0074*/ 	.byte	0x00, 0xf5, 0x21, 0x00


	//----- nvinfo : EIATTR_KPARAM_INFO
	.align		4
.L_51:
        /*0078*/ 	.byte	0x04, 0x17
        /*007a*/ 	.short	(.L_53 - .L_52)
.L_52:
        /*007c*/ 	.word	0x00000000
        /*0080*/ 	.short	0x0000
        /*0082*/ 	.short	0x0000
        /*0084*/ 	.byte	0x00, 0xf5, 0x21, 0x00


	//----- nvinfo : EIATTR_SPARSE_MMA_MASK
	.align		4
.L_53:
        /*0088*/ 	.byte	0x03, 0x50
        /*008a*/ 	.short	0x0000


	//----- nvinfo : EIATTR_MAXREG_COUNT
	.align		4
        /*008c*/ 	.byte	0x03, 0x1b
        /*008e*/ 	.short	0x00ff


	//----- nvinfo : EIATTR_MERCURY_ISA_VERSION
	.align		4
        /*0090*/ 	.byte	0x03, 0x5f
        /*0092*/ 	.short	0x0101


	//----- nvinfo : EIATTR_VRC_CTA_INIT_COUNT
	.align		4
        /*0094*/ 	.byte	0x02, 0x4a
	.zero		1
	.zero		1


	//----- nvinfo : EIATTR_EXIT_INSTR_OFFSETS
	.align		4
        /*0098*/ 	.byte	0x04, 0x1c
        /*009a*/ 	.short	(.L_55 - .L_54)


	//   ....[0]....
.L_54:
        /*009c*/ 	.word	0x000000b0


	//   ....[1]....
        /*00a0*/ 	.word	0x000005b0


	//----- nvinfo : EIATTR_CBANK_PARAM_SIZE
	.align		4
.L_55:
        /*00a4*/ 	.byte	0x03, 0x19
        /*00a6*/ 	.short	0x0030


	//----- nvinfo : EIATTR_PARAM_CBANK
	.align		4
        /*00a8*/ 	.byte	0x04, 0x0a
        /*00aa*/ 	.short	(.L_57 - .L_56)
	.align		4
.L_56:
        /*00ac*/ 	.word	index@(.nv.constant0._Z32rope_apply_half2_kernel_fixed_v1PK7__half2S1_S1_PS_iiii)
        /*00b0*/ 	.short	0x0380
        /*00b2*/ 	.short	0x0030


	//----- nvinfo : EIATTR_SW_WAR
	.align		4
.L_57:
        /*00b4*/ 	.byte	0x04, 0x36
        /*00b6*/ 	.short	(.L_59 - .L_58)
.L_58:
        /*00b8*/ 	.word	0x00000008
.L_59:


//--------------------- .nv.callgraph             --------------------------
	.section	.nv.callgraph,"",@"SHT_CUDA_CALLGRAPH"
	.align	4
	.sectionentsize	8
	.align		4
        /*0000*/ 	.word	0x00000000
	.align		4
        /*0004*/ 	.word	0xffffffff
	.align		4
        /*0008*/ 	.word	0x00000000
	.align		4
        /*000c*/ 	.word	0xfffffffe
	.align		4
        /*0010*/ 	.word	0x00000000
	.align		4
        /*0014*/ 	.word	0xfffffffd
	.align		4
        /*0018*/ 	.word	0x00000000
	.align		4
        /*001c*/ 	.word	0xfffffffc


//--------------------- .text._Z23rope_apply_half2_kernelPK7__half2S1_S1_PS_iiii --------------------------
	.section	.text._Z23rope_apply_half2_kernelPK7__half2S1_S1_PS_iiii,"ax",@progbits
	.align	128
        .global         _Z23rope_apply_half2_kernelPK7__half2S1_S1_PS_iiii
        .type           _Z23rope_apply_half2_kernelPK7__half2S1_S1_PS_iiii,@function
        .size           _Z23rope_apply_half2_kernelPK7__half2S1_S1_PS_iiii,(.L_x_2 - _Z23rope_apply_half2_kernelPK7__half2S1_S1_PS_iiii)
        .other          _Z23rope_apply_half2_kernelPK7__half2S1_S1_PS_iiii,@"STO_CUDA_ENTRY STV_DEFAULT"
_Z23rope_apply_half2_kernelPK7__half2S1_S1_PS_iiii:
.text._Z23rope_apply_half2_kernelPK7__half2S1_S1_PS_iiii:
[----:B------:R-:W-:Y:S01]  /*0000*/  LDC R1, c[0x0][0x37c] ;  /* 0x0000df00ff017b82 */ /* 0x000fe20000000800 */
[----:B------:R-:W0:Y:S07]  /*0010*/  S2R R7, SR_TID.X ;  /* 0x0000000000077919 */ /* 0x000e2e0000002100 */
[----:B------:R-:W1:Y:S08]  /*0020*/  LDC.64 R4, c[0x0][0x3a0] ;  /* 0x0000e800ff047b82 */ /* 0x000e700000000a00 */
[----:B------:R-:W2:Y:S08]  /*0030*/  LDC.64 R2, c[0x0][0x3a8] ;  /* 0x0000ea00ff027b82 */ /* 0x000eb00000000a00 */
[----:B------:R-:W0:Y:S08]  /*0040*/  S2UR UR4, SR_CTAID.X ;  /* 0x00000000000479c3 */ /* 0x000e300000002500 */
[----:B------:R-:W0:Y:S01]  /*0050*/  LDC R0, c[0x0][0x360] ;  /* 0x0000d800ff007b82 */ /* 0x000e220000000800 */
[----:B-1----:R-:W-:-:S04]  /*0060*/  IMAD R5, R5, R4, RZ ;  /* 0x0000000405057224 */ /* 0x002fc800078e02ff */
[----:B--2---:R-:W-:-:S04]  /*0070*/  IMAD R4, R5, R2, RZ ;  /* 0x0000000205047224 */ /* 0x004fc800078e02ff */
[----:B------:R-:W-:Y:S02]  /*0080*/  IMAD R5, R4, R3, RZ ;  /* 0x0000000304057224 */ /* 0x000fe400078e02ff */
[----:B0-----:R-:W-:-:S05]  /*0090*/  IMAD R0, R0, UR4, R7 ;  /* 0x0000000400007c24 */ /* 0x001fca000f8e0207 */
[----:B------:R-:W-:-:S13]  /*00a0*/  ISETP.GE.AND P0, PT, R0, R5, PT ;  /* 0x000000050000720c */ /* 0x000fda0003f06270 */
[----:B------:R-:W-:Y:S05]  /*00b0*/  @P0 EXIT ;  /* 0x000000000000094d */ /* 0x000fea0003800000 */
[----:B------:R-:W-:Y:S01]  /*00c0*/  IABS R9, R3 ;  /* 0x0000000300097213 */ /* 0x000fe20000000000 */
[----:B------:R-:W0:Y:S01]  /*00d0*/  LDCU.64 UR4, c[0x0][0x358] ;  /* 0x00006b00ff0477ac */ /* 0x000e220008000a00 */
[----:B------:R-:W-:Y:S02]  /*00e0*/  IABS R8, R2 ;  /* 0x0000000200087213 */ /* 0x000fe40000000000 */
[----:B------:R-:W1:Y:S01]  /*00f0*/  I2F.RP R6, R9 ;  /* 0x0000000900067306 */ /* 0x000e620000209400 */
[----:B------:R-:W-:-:S07]  /*0100*/  IABS R10, R0 ;  /* 0x00000000000a7213 */ /* 0x000fce0000000000 */
[----:B-1----:R-:W1:Y:S02]  /*0110*/  MUFU.RCP R6, R6 ;  /* 0x0000000600067308 */ /* 0x002e640000001000 */
[----:B-1----:R-:W-:-:S06]  /*0120*/  VIADD R5, R6, 0xffffffe ;  /* 0x0ffffffe06057836 */ /* 0x002fcc0000000000 */
[----:B------:R-:W1:Y:S02]  /*0130*/  F2I.FTZ.U32.TRUNC.NTZ R5, R5 ;  /* 0x0000000500057305 */ /* 0x000e64000021f000 */
[----:B-1----:R-:W-:-:S04]  /*0140*/  IMAD.MOV R4, RZ, RZ, -R5 ;  /* 0x000000ffff047224 */ /* 0x002fc800078e0a05 */
[----:B------:R-:W-:Y:S02]  /*0150*/  IMAD R7, R4, R9, RZ ;  /* 0x0000000904077224 */ /* 0x000fe400078e02ff */
[----:B------:R-:W-:-:S05]  /*0160*/  HFMA2 R4, -RZ, RZ, 0, 0 ;  /* 0x00000000ff047431 */ /* 0x000fca00000001ff */
[----:B------:R-:W-:-:S04]  /*0170*/  IMAD.HI.U32 R7, R5, R7, R4 ;  /* 0x0000000705077227 */ /* 0x000fc800078e0004 */
[----:B------:R-:W-:Y:S02]  /*0180*/  IMAD.MOV.U32 R4, RZ, RZ, R8 ;  /* 0x000000ffff047224 */ /* 0x000fe400078e0008 */
[----:B------:R-:W-:Y:S02]  /*0190*/  IMAD.HI.U32 R5, R7, R10, RZ ;  /* 0x0000000a07057227 */ /* 0x000fe400078e00ff */
[----:B------:R-:W1:Y:S03]  /*01a0*/  I2F.RP R8, R4 ;  /* 0x0000000400087306 */ /* 0x000e660000209400 */
[----:B------:R-:W-:-:S05]  /*01b0*/  IADD3 R6, PT, PT, -R5, RZ, RZ ;  /* 0x000000ff05067210 */ /* 0x000fca0007ffe1ff */
[----:B------:R-:W-:-:S05]  /*01c0*/  IMAD R6, R9, R6, R10 ;  /* 0x0000000609067224 */ /* 0x000fca00078e020a */
[----:B------:R-:W-:Y:S01]  /*01d0*/  ISETP.GT.U32.AND P1, PT, R9, R6, PT ;  /* 0x000000060900720c */ /* 0x000fe20003f24070 */
[----:B-1----:R-:W1:-:S12]  /*01e0*/  MUFU.RCP R8, R8 ;  /* 0x0000000800087308 */ /* 0x002e580000001000 */
[----:B------:R-:W-:Y:S02]  /*01f0*/  @!P1 IMAD.IADD R6, R6, 0x1, -R9 ;  /* 0x0000000106069824 */ /* 0x000fe400078e0a09 */
[----:B------:R-:W-:Y:S01]  /*0200*/  @!P1 VIADD R5, R5, 0x1 ;  /* 0x0000000105059836 */ /* 0x000fe20000000000 */
[----:B------:R-:W-:Y:S02]  /*0210*/  ISETP.NE.AND P1, PT, R3, RZ, PT ;  /* 0x000000ff0300720c */ /* 0x000fe40003f25270 */
[----:B------:R-:W-:Y:S02]  /*0220*/  ISETP.GE.U32.AND P0, PT, R6, R9, PT ;  /* 0x000000090600720c */ /* 0x000fe40003f06070 */
[----:B-1----:R-:W-:Y:S02]  /*0230*/  IADD3 R7, PT, PT, R8, 0xffffffe, RZ ;  /* 0x0ffffffe08077810 */ /* 0x002fe40007ffe0ff */
[----:B------:R-:W-:-:S04]  /*0240*/  LOP3.LUT R6, R0, R3, RZ, 0x3c, !PT ;  /* 0x0000000300067212 */ /* 0x000fc800078e3cff */
[----:B------:R-:W1:Y:S01]  /*0250*/  F2I.FTZ.U32.TRUNC.NTZ R7, R7 ;  /* 0x0000000700077305 */ /* 0x000e62000021f000 */
[----:B------:R-:W-:Y:S01]  /*0260*/  ISETP.GE.AND P2, PT, R6, RZ, PT ;  /* 0x000000ff0600720c */ /* 0x000fe20003f46270 */
[----:B------:R-:W-:-:S03]  /*0270*/  IMAD.MOV.U32 R6, RZ, RZ, RZ ;  /* 0x000000ffff067224 */ /* 0x000fc600078e00ff */
[----:B------:R-:W-:-:S09]  /*0280*/  @P0 IADD3 R5, PT, PT, R5, 0x1, RZ ;  /* 0x0000000105050810 */ /* 0x000fd20007ffe0ff */
[----:B------:R-:W-:Y:S01]  /*0290*/  @!P2 IADD3 R5, PT, PT, -R5, RZ, RZ ;  /* 0x000000ff0505a210 */ /* 0x000fe20007ffe1ff */
[----:B-1----:R-:W-:Y:S01]  /*02a0*/  IMAD.MOV R9, RZ, RZ, -R7 ;  /* 0x000000ffff097224 */ /* 0x002fe200078e0a07 */
[----:B------:R-:W-:-:S03]  /*02b0*/  @!P1 LOP3.LUT R5, RZ, R3, RZ, 0x33, !PT ;  /* 0x00000003ff059212 */ /* 0x000fc600078e33ff */
[----:B------:R-:W-:Y:S01]  /*02c0*/  IMAD R9, R9, R4, RZ ;  /* 0x0000000409097224 */ /* 0x000fe200078e02ff */
[----:B------:R-:W-:Y:S02]  /*02d0*/  IABS R11, R5 ;  /* 0x00000005000b7213 */ /* 0x000fe40000000000 */
[----:B------:R-:W-:Y:S01]  /*02e0*/  ISETP.GE.AND P1, PT, R5, RZ, PT ;  /* 0x000000ff0500720c */ /* 0x000fe20003f26270 */
[----:B------:R-:W-:Y:S02]  /*02f0*/  IMAD.HI.U32 R6, R7, R9, R6 ;  /* 0x0000000907067227 */ /* 0x000fe400078e0006 */
[----:B------:R-:W1:Y:S02]  /*0300*/  LDC.64 R8, c[0x0][0x380] ;  /* 0x0000e000ff087b82 */ /* 0x000e640000000a00 */
[----:B------:R-:W-:Y:S02]  /*0310*/  IMAD.MOV R7, RZ, RZ, -R5 ;  /* 0x000000ffff077224 */ /* 0x000fe400078e0a05 */
[----:B------:R-:W-:-:S04]  /*0320*/  IMAD.HI.U32 R6, R6, R11, RZ ;  /* 0x0000000b06067227 */ /* 0x000fc800078e00ff */
[----:B------:R-:W-:Y:S01]  /*0330*/  IMAD R14, R3, R7, R0 ;  /* 0x00000007030e7224 */ /* 0x000fe200078e0200 */
[----:B------:R-:W-:-:S05]  /*0340*/  IADD3 R6, PT, PT, -R6, RZ, RZ ;  /* 0x000000ff06067210 */ /* 0x000fca0007ffe1ff */
[----:B------:R-:W-:Y:S01]  /*0350*/  IMAD R11, R4, R6, R11 ;  /* 0x00000006040b7224 */ /* 0x000fe200078e020b */
[----:B------:R-:W-:-:S04]  /*0360*/  LEA.HI R6, R3, R3, RZ, 0x1 ;  /* 0x0000000303067211 */ /* 0x000fc800078f08ff */
[----:B------:R-:W-:Y:S02]  /*0370*/  ISETP.GT.U32.AND P0, PT, R4, R11, PT ;  /* 0x0000000b0400720c */ /* 0x000fe40003f04070 */
[----:B------:R-:W-:-:S04]  /*0380*/  SHF.R.S32.HI R13, RZ, 0x1, R6 ;  /* 0x00000001ff0d7819 */ /* 0x000fc80000011406 */
[CC--:B------:R-:W-:Y:S01]  /*0390*/  ISETP.GE.AND P3, PT, R14.reuse, R13.reuse, PT ;  /* 0x0000000d0e00720c */ /* 0x0c0fe20003f66270 */
[----:B------:R-:W-:Y:S01]  /*03a0*/  IMAD.MOV R6, RZ, RZ, -R13 ;  /* 0x000000ffff067224 */ /* 0x000fe200078e0a0d */
[----:B------:R-:W-:-:S05]  /*03b0*/  ISETP.GE.AND P2, PT, R14, R13, PT ;  /* 0x0000000d0e00720c */ /* 0x000fca0003f46270 */
[----:B------:R-:W-:-:S04]  /*03c0*/  @!P0 IADD3 R11, PT, PT, R11, -R4, RZ ;  /* 0x800000040b0b8210 */ /* 0x000fc80007ffe0ff */
[----:B------:R-:W-:Y:S02]  /*03d0*/  ISETP.GT.U32.AND P0, PT, R4, R11, PT ;  /* 0x0000000b0400720c */ /* 0x000fe40003f04070 */
[----:B------:R-:W-:Y:S02]  /*03e0*/  @P3 MOV R13, R6 ;  /* 0x00000006000d3202 */ /* 0x000fe40000000f00 */
[----:B------:R-:W2:Y:S01]  /*03f0*/  LDC.64 R6, c[0x0][0x390] ;  /* 0x0000e400ff067b82 */ /* 0x000ea20000000a00 */
[----:B------:R-:W-:-:S08]  /*0400*/  ISETP.NE.AND P3, PT, R2, RZ, PT ;  /* 0x000000ff0200720c */ /* 0x000fd00003f65270 */
[----:B------:R-:W-:Y:S02]  /*0410*/  @!P0 IMAD.IADD R11, R11, 0x1, -R4 ;  /* 0x000000010b0b8824 */ /* 0x000fe400078e0a04 */
[----:B-1----:R-:W-:Y:S02]  /*0420*/  IMAD.WIDE R4, R0, 0x4, R8 ;  /* 0x0000000400047825 */ /* 0x002fe400078e0208 */
[----:B------:R-:W1:Y:S01]  /*0430*/  LDC.64 R8, c[0x0][0x388] ;  /* 0x0000e200ff087b82 */ /* 0x000e620000000a00 */
[----:B------:R-:W-:Y:S01]  /*0440*/  MOV R12, R11 ;  /* 0x0000000b000c7202 */ /* 0x000fe20000000f00 */
[----:B------:R-:W-:Y:S02]  /*0450*/  IMAD.WIDE R10, R13, 0x4, R4 ;  /* 0x000000040d0a7825 */ /* 0x000fe400078e0204 */
[----:B0-----:R0:W3:Y:S02]  /*0460*/  LDG.E.CONSTANT R4, desc[UR4][R4.64] ;  /* 0x0000000404047981 */ /* 0x0010e4000c1e9900 */
[----:B------:R-:W-:Y:S01]  /*0470*/  @!P1 IMAD.MOV R12, RZ, RZ, -R12 ;  /* 0x000000ffff0c9224 */ /* 0x000fe200078e0a0c */
[----:B------:R-:W-:Y:S01]  /*0480*/  @!P3 LOP3.LUT R12, RZ, R2, RZ, 0x33, !PT ;  /* 0x00000002ff0cb212 */ /* 0x000fe200078e33ff */
[----:B------:R-:W4:Y:S04]  /*0490*/  LDG.E.CONSTANT R10, desc[UR4][R10.64] ;  /* 0x000000040a0a7981 */ /* 0x000f28000c1e9900 */
[----:B------:R-:W-:-:S04]  /*04a0*/  IMAD R13, R12, R3, R14 ;  /* 0x000000030c0d7224 */ /* 0x000fc800078e020e */
[----:B--2---:R-:W-:-:S04]  /*04b0*/  IMAD.WIDE R6, R13, 0x4, R6 ;  /* 0x000000040d067825 */ /* 0x004fc800078e0206 */
[----:B-1----:R-:W-:Y:S02]  /*04c0*/  IMAD.WIDE R8, R13, 0x4, R8 ;  /* 0x000000040d087825 */ /* 0x002fe400078e0208 */
[----:B------:R-:W2:Y:S01]  /*04d0*/  LDG.E.CONSTANT R6, desc[UR4][R6.64] ;  /* 0x0000000406067981 */ /* 0x000ea2000c1e9900 */
[----:B------:R-:W1:Y:S03]  /*04e0*/  LDC.64 R12, c[0x0][0x398] ;  /* 0x0000e600ff0c7b82 */ /* 0x000e660000000a00 */
[----:B------:R-:W3:Y:S01]  /*04f0*/  LDG.E.CONSTANT R8, desc[UR4][R8.64] ;  /* 0x0000000408087981 */ /* 0x000ee2000c1e9900 */
[C---:B----4-:R-:W-:Y:S02]  /*0500*/  PRMT R14, R10.reuse, 0x7610, R14 ;  /* 0x000076100a0e7816 */ /* 0x050fe4000000000e */
[----:B------:R-:W-:-:S03]  /*0510*/  PRMT R15, R10, 0x7632, R15 ;  /* 0x000076320a0f7816 */ /* 0x000fc6000000000f */
[----:B------:R-:W-:Y:S02]  /*0520*/  @!P2 HADD2 R2, -R14.H0_H0, -RZ.H0_H0 ;  /* 0xa00000ff0e02a230 */ /* 0x000fe40000000900 */
[----:B------:R-:W-:-:S03]  /*0530*/  @!P2 HADD2 R3, -R15.H0_H0, -RZ.H0_H0 ;  /* 0xa00000ff0f03a230 */ /* 0x000fc60000000900 */
[----:B------:R-:W-:Y:S02]  /*0540*/  @!P2 PRMT R14, R2, 0x5410, RZ ;  /* 0x00005410020ea816 */ /* 0x000fe400000000ff */
[----:B------:R-:W-:-:S04]  /*0550*/  @!P2 PRMT R15, R3, 0x5410, RZ ;  /* 0x00005410030fa816 */ /* 0x000fc800000000ff */
[----:B0-----:R-:W-:-:S05]  /*0560*/  PRMT R5, R14, 0x5410, R15 ;  /* 0x000054100e057816 */ /* 0x001fca000000000f */
[----:B--2---:R-:W-:Y:S02]  /*0570*/  HMUL2 R5, R5, R6 ;  /* 0x0000000605057232 */ /* 0x004fe40000000000 */
[----:B-1----:R-:W-:-:S04]  /*0580*/  IMAD.WIDE R2, R0, 0x4, R12 ;  /* 0x0000000400027825 */ /* 0x002fc800078e020c */
[----:B---3--:R-:W-:-:S05]  /*0590*/  HFMA2 R5, R4, R8, R5 ;  /* 0x0000000804057231 */ /* 0x008fca0000000005 */
[----:B------:R-:W-:Y:S01]  /*05a0*/  STG.E desc[UR4][R2.64], R5 ;  /* 0x0000000502007986 */ /* 0x000fe2000c101904 */
[----:B------:R-:W-:Y:S05]  /*05b0*/  EXIT ;  /* 0x000000000000794d */ /* 0x000fea0003800000 */
.L_x_0:
[----:B------:R-:W-:-:S00]  /*05c0*/  BRA `(.L_x_0) ;  /* 0xfffffffc00fc7947 */ /* 0x000fc0000383ffff */
[----:B------:R-:W-:-:S00]  /*05d0*/  NOP ;  /* 0x0000000000007918 */ /* 0x000fc00000000000 */
        /* <DEDUP_REMOVED lines=10> */
.L_x_2:


//--------------------- .text._Z32rope_apply_half2_kernel_fixed_v1PK7__half2S1_S1_PS_iiii --------------------------
	.section	.text._Z32rope_apply_half2_kernel_fixed_v1PK7__half2S1_S1_PS_iiii,"ax",@progbits
	.align	128
        .global         _Z32rope_apply_half2_kernel_fixed_v1PK7__half2S1_S1_PS_iiii
        .type           _Z32rope_apply_half2_kernel_fixed_v1PK7__half2S1_S1_PS_iiii,@function
        .size           _Z32rope_apply_half2_kernel_fixed_v1PK7__half2S1_S1_PS_iiii,(.L_x_3 - _Z32rope_apply_half2_kernel_fixed_v1PK7__half2S1_S1_PS_iiii)
        .other          _Z32rope_apply_half2_kernel_fixed_v1PK7__half2S1_S1_PS_iiii,@"STO_CUDA_ENTRY STV_DEFAULT"
_Z32rope_apply_half2_kernel_fixed_v1PK7__half2S1_S1_PS_iiii:
.text._Z32rope_apply_half2_kernel_fixed_v1PK7__half2S1_S1_PS_iiii:
        /* <DEDUP_REMOVED lines=92> */
.L_x_1:
        /* <DEDUP_REMOVED lines=12> */
.L_x_3:


//--------------------- .nv.shared.reserved.0     --------------------------
	.section	.nv.shared.reserved.0,"aw",@nobits
	.weak		__nv_reservedSMEM_offset_0_alias
	.size		__nv_reservedSMEM_offset_0_alias, 0, 64
	.other		__nv_reservedSMEM_offset_0_alias,@"STO_CUDA_RESERVED_SHARED STV_DEFAULT"
__nv_reservedSMEM_offset_0_alias:
	.zero		0
	.zero		64


//--------------------- .nv.constant0._Z23rope_apply_half2_kernelPK7__half2S1_S1_PS_iiii --------------------------
	.section	.nv.constant0._Z23rope_apply_half2_kernelPK7__half2S1_S1_PS_iiii,"a",@progbits
	.sectionflags	@""
	.align	4
.nv.constant0._Z23rope_apply_half2_kernelPK7__half2S1_S1_PS_iiii:
	.zero		944


//--------------------- .nv.constant0._Z32rope_apply_half2_kernel_fixed_v1PK7__half2S1_S1_PS_iiii --------------------------
	.section	.nv.constant0._Z32rope_apply_half2_kernel_fixed_v1PK7__half2S1_S1_PS_iiii,"a",@progbits
	.sectionflags	@""
	.align	4
.nv.constant0._Z32rope_apply_half2_kernel_fixed_v1PK7__half2S1_S1_PS_iiii:
	.zero		944


//--------------------- SYMBOLS --------------------------

	.type		.nv.reservedSmem.offset0,@object
	.size		.nv.reservedSmem.offset0,0x4
